//
// Generated by NVIDIA NVVM Compiler
//
// Compiler Build ID: CL-36424714
// Cuda compilation tools, release 13.0, V13.0.88
// Based on NVVM 20.0.0
//

.version 9.0
.target sm_100
.address_size 64

	// .globl	_Z26check_matrix_multiply_1t1eP6__halfS0_S0_S0_Pim
.extern .func  (.param .b32 func_retval0) vprintf
(
	.param .b64 vprintf_param_0,
	.param .b64 vprintf_param_1
)
;
.global .align 1 .b8 $str[32] = {71, 80, 85, 32, 99, 104, 101, 99, 107, 95, 109, 97, 116, 114, 105, 120, 95, 109, 117, 108, 116, 105, 112, 108, 121, 95, 49, 116, 49, 101, 10};
.global .align 1 .b8 $str$1[40] = {116, 101, 109, 112, 58, 32, 37, 100, 44, 32, 99, 95, 103, 112, 117, 91, 37, 100, 93, 58, 32, 37, 100, 44, 32, 101, 112, 115, 105, 108, 111, 110, 58, 32, 37, 102, 46, 50, 10};

.visible .entry _Z26check_matrix_multiply_1t1eP6__halfS0_S0_S0_Pim(
	.param .u64 .ptr .align 1 _Z26check_matrix_multiply_1t1eP6__halfS0_S0_S0_Pim_param_0,
	.param .u64 .ptr .align 1 _Z26check_matrix_multiply_1t1eP6__halfS0_S0_S0_Pim_param_1,
	.param .u64 .ptr .align 1 _Z26check_matrix_multiply_1t1eP6__halfS0_S0_S0_Pim_param_2,
	.param .u64 .ptr .align 1 _Z26check_matrix_multiply_1t1eP6__halfS0_S0_S0_Pim_param_3,
	.param .u64 .ptr .align 1 _Z26check_matrix_multiply_1t1eP6__halfS0_S0_S0_Pim_param_4,
	.param .u64 _Z26check_matrix_multiply_1t1eP6__halfS0_S0_S0_Pim_param_5
)
{
	.local .align 16 .b8 	__local_depot0[32];
	.reg .b64 	%SP;
	.reg .b64 	%SPL;
	.reg .pred 	%p<12>;
	.reg .b16 	%rs<127>;
	.reg .b32 	%r<36>;
	.reg .b32 	%f<4>;
	.reg .b64 	%rd<105>;
	.reg .b64 	%fd<2>;

	mov.u64 	%SPL, __local_depot0;
	cvta.local.u64 	%SP, %SPL;
	ld.param.u64 	%rd23, [_Z26check_matrix_multiply_1t1eP6__halfS0_S0_S0_Pim_param_0];
	ld.param.u64 	%rd24, [_Z26check_matrix_multiply_1t1eP6__halfS0_S0_S0_Pim_param_1];
	ld.param.u64 	%rd20, [_Z26check_matrix_multiply_1t1eP6__halfS0_S0_S0_Pim_param_3];
	ld.param.u64 	%rd21, [_Z26check_matrix_multiply_1t1eP6__halfS0_S0_S0_Pim_param_4];
	ld.param.u64 	%rd22, [_Z26check_matrix_multiply_1t1eP6__halfS0_S0_S0_Pim_param_5];
	cvta.to.global.u64 	%rd1, %rd24;
	cvta.to.global.u64 	%rd2, %rd23;
	mov.u32 	%r1, %tid.x;
	mov.u32 	%r2, %tid.y;
	or.b32  	%r10, %r1, %r2;
	mov.u32 	%r3, %ctaid.x;
	or.b32  	%r11, %r10, %r3;
	mov.u32 	%r4, %ctaid.y;
	or.b32  	%r12, %r11, %r4;
	setp.ne.s32 	%p1, %r12, 0;
	@%p1 bra 	$L__BB0_2;
	mov.u64 	%rd25, $str;
	cvta.global.u64 	%rd26, %rd25;
	{ // callseq 0, 0
	.param .b64 param0;
	st.param.b64 	[param0], %rd26;
	.param .b64 param1;
	st.param.b64 	[param1], 0;
	.param .b32 retval0;
	call.uni (retval0), 
	vprintf, 
	(
	param0, 
	param1
	);
	ld.param.b32 	%r13, [retval0];
	} // callseq 0
$L__BB0_2:
	mov.u32 	%r16, %ntid.y;
	mad.lo.s32 	%r17, %r16, %r4, %r2;
	mov.u32 	%r19, %ntid.x;
	mad.lo.s32 	%r20, %r19, %r3, %r1;
	mov.b32 	%r15, 0;
	// begin inline asm
	cvt.rn.f16.s32 %rs126, %r15;
	// end inline asm
	cvt.s64.s32 	%rd3, %r20;
	cvt.u64.u32 	%rd4, %r17;
	max.u64 	%rd27, %rd3, %rd4;
	setp.ge.u64 	%p2, %rd27, %rd22;
	@%p2 bra 	$L__BB0_16;
	mul.lo.s64 	%rd5, %rd22, %rd3;
	add.s64 	%rd29, %rd22, -1;
	and.b64  	%rd6, %rd22, 7;
	setp.lt.u64 	%p3, %rd29, 7;
	mov.b32 	%r35, 0;
	mov.b64 	%rd102, 0;
	@%p3 bra 	$L__BB0_6;
	and.b64  	%rd100, %rd22, -8;
	mov.b64 	%rd102, 0;
	mov.b32 	%r33, 8;
$L__BB0_5:
	.pragma "nounroll";
	mov.u32 	%r35, %r33;
	add.s64 	%rd31, %rd102, %rd5;
	shl.b64 	%rd32, %rd31, 1;
	add.s64 	%rd33, %rd2, %rd32;
	mad.lo.s64 	%rd34, %rd102, %rd22, %rd4;
	shl.b64 	%rd35, %rd34, 1;
	add.s64 	%rd36, %rd1, %rd35;
	ld.global.u16 	%rs17, [%rd33];
	ld.global.u16 	%rs18, [%rd36];
	// begin inline asm
	{mul.f16 %rs16,%rs17,%rs18;
}
	// end inline asm
	// begin inline asm
	{add.f16 %rs19,%rs126,%rs16;
}
	// end inline asm
	shl.b64 	%rd37, %rd22, 1;
	add.s64 	%rd38, %rd36, %rd37;
	ld.global.u16 	%rs23, [%rd33+2];
	ld.global.u16 	%rs24, [%rd38];
	// begin inline asm
	{mul.f16 %rs22,%rs23,%rs24;
}
	// end inline asm
	// begin inline asm
	{add.f16 %rs25,%rs19,%rs22;
}
	// end inline asm
	add.s64 	%rd39, %rd38, %rd37;
	ld.global.u16 	%rs29, [%rd33+4];
	ld.global.u16 	%rs30, [%rd39];
	// begin inline asm
	{mul.f16 %rs28,%rs29,%rs30;
}
	// end inline asm
	// begin inline asm
	{add.f16 %rs31,%rs25,%rs28;
}
	// end inline asm
	add.s64 	%rd40, %rd39, %rd37;
	ld.global.u16 	%rs35, [%rd33+6];
	ld.global.u16 	%rs36, [%rd40];
	// begin inline asm
	{mul.f16 %rs34,%rs35,%rs36;
}
	// end inline asm
	// begin inline asm
	{add.f16 %rs37,%rs31,%rs34;
}
	// end inline asm
	add.s64 	%rd41, %rd40, %rd37;
	ld.global.u16 	%rs41, [%rd33+8];
	ld.global.u16 	%rs42, [%rd41];
	// begin inline asm
	{mul.f16 %rs40,%rs41,%rs42;
}
	// end inline asm
	// begin inline asm
	{add.f16 %rs43,%rs37,%rs40;
}
	// end inline asm
	add.s64 	%rd42, %rd41, %rd37;
	ld.global.u16 	%rs47, [%rd33+10];
	ld.global.u16 	%rs48, [%rd42];
	// begin inline asm
	{mul.f16 %rs46,%rs47,%rs48;
}
	// end inline asm
	// begin inline asm
	{add.f16 %rs49,%rs43,%rs46;
}
	// end inline asm
	add.s64 	%rd43, %rd42, %rd37;
	ld.global.u16 	%rs53, [%rd33+12];
	ld.global.u16 	%rs54, [%rd43];
	// begin inline asm
	{mul.f16 %rs52,%rs53,%rs54;
}
	// end inline asm
	// begin inline asm
	{add.f16 %rs55,%rs49,%rs52;
}
	// end inline asm
	add.s64 	%rd44, %rd43, %rd37;
	ld.global.u16 	%rs59, [%rd33+14];
	ld.global.u16 	%rs60, [%rd44];
	// begin inline asm
	{mul.f16 %rs58,%rs59,%rs60;
}
	// end inline asm
	// begin inline asm
	{add.f16 %rs126,%rs55,%rs58;
}
	// end inline asm
	cvt.u64.u32 	%rd102, %r35;
	add.s32 	%r33, %r35, 8;
	add.s64 	%rd100, %rd100, -8;
	setp.ne.s64 	%p4, %rd100, 0;
	@%p4 bra 	$L__BB0_5;
$L__BB0_6:
	setp.eq.s64 	%p5, %rd6, 0;
	@%p5 bra 	$L__BB0_14;
	and.b64  	%rd13, %rd22, 3;
	setp.lt.u64 	%p6, %rd6, 4;
	@%p6 bra 	$L__BB0_9;
	add.s64 	%rd45, %rd102, %rd5;
	shl.b64 	%rd46, %rd45, 1;
	add.s64 	%rd47, %rd2, %rd46;
	mad.lo.s64 	%rd48, %rd102, %rd22, %rd4;
	shl.b64 	%rd49, %rd48, 1;
	add.s64 	%rd50, %rd1, %rd49;
	ld.global.u16 	%rs66, [%rd47];
	ld.global.u16 	%rs67, [%rd50];
	// begin inline asm
	{mul.f16 %rs65,%rs66,%rs67;
}
	// end inline asm
	// begin inline asm
	{add.f16 %rs68,%rs126,%rs65;
}
	// end inline asm
	add.s32 	%r23, %r35, 1;
	cvt.u64.u32 	%rd51, %r23;
	cvt.u64.u32 	%rd52, %r35;
	add.s64 	%rd53, %rd5, %rd52;
	shl.b64 	%rd54, %rd53, 1;
	add.s64 	%rd55, %rd2, %rd54;
	mad.lo.s64 	%rd56, %rd22, %rd51, %rd4;
	shl.b64 	%rd57, %rd56, 1;
	add.s64 	%rd58, %rd1, %rd57;
	ld.global.u16 	%rs72, [%rd55+2];
	ld.global.u16 	%rs73, [%rd58];
	// begin inline asm
	{mul.f16 %rs71,%rs72,%rs73;
}
	// end inline asm
	// begin inline asm
	{add.f16 %rs74,%rs68,%rs71;
}
	// end inline asm
	add.s32 	%r24, %r35, 2;
	cvt.u64.u32 	%rd59, %r24;
	mad.lo.s64 	%rd60, %rd22, %rd59, %rd4;
	shl.b64 	%rd61, %rd60, 1;
	add.s64 	%rd62, %rd1, %rd61;
	ld.global.u16 	%rs78, [%rd55+4];
	ld.global.u16 	%rs79, [%rd62];
	// begin inline asm
	{mul.f16 %rs77,%rs78,%rs79;
}
	// end inline asm
	// begin inline asm
	{add.f16 %rs80,%rs74,%rs77;
}
	// end inline asm
	add.s32 	%r25, %r35, 3;
	cvt.u64.u32 	%rd63, %r25;
	mad.lo.s64 	%rd64, %rd22, %rd63, %rd4;
	shl.b64 	%rd65, %rd64, 1;
	add.s64 	%rd66, %rd1, %rd65;
	ld.global.u16 	%rs84, [%rd55+6];
	ld.global.u16 	%rs85, [%rd66];
	// begin inline asm
	{mul.f16 %rs83,%rs84,%rs85;
}
	// end inline asm
	// begin inline asm
	{add.f16 %rs126,%rs80,%rs83;
}
	// end inline asm
	add.s32 	%r35, %r35, 4;
	cvt.u64.u32 	%rd102, %r35;
$L__BB0_9:
	setp.eq.s64 	%p7, %rd13, 0;
	@%p7 bra 	$L__BB0_14;
	setp.eq.s64 	%p8, %rd13, 1;
	@%p8 bra 	$L__BB0_12;
	add.s64 	%rd67, %rd102, %rd5;
	shl.b64 	%rd68, %rd67, 1;
	add.s64 	%rd69, %rd2, %rd68;
	mad.lo.s64 	%rd70, %rd102, %rd22, %rd4;
	shl.b64 	%rd71, %rd70, 1;
	add.s64 	%rd72, %rd1, %rd71;
	ld.global.u16 	%rs91, [%rd69];
	ld.global.u16 	%rs92, [%rd72];
	// begin inline asm
	{mul.f16 %rs90,%rs91,%rs92;
}
	// end inline asm
	// begin inline asm
	{add.f16 %rs93,%rs126,%rs90;
}
	// end inline asm
	add.s32 	%r26, %r35, 1;
	cvt.u64.u32 	%rd73, %r26;
	cvt.u64.u32 	%rd74, %r35;
	add.s64 	%rd75, %rd5, %rd74;
	shl.b64 	%rd76, %rd75, 1;
	add.s64 	%rd77, %rd2, %rd76;
	mad.lo.s64 	%rd78, %rd22, %rd73, %rd4;
	shl.b64 	%rd79, %rd78, 1;
	add.s64 	%rd80, %rd1, %rd79;
	ld.global.u16 	%rs97, [%rd77+2];
	ld.global.u16 	%rs98, [%rd80];
	// begin inline asm
	{mul.f16 %rs96,%rs97,%rs98;
}
	// end inline asm
	// begin inline asm
	{add.f16 %rs126,%rs93,%rs96;
}
	// end inline asm
	add.s32 	%r27, %r35, 2;
	cvt.u64.u32 	%rd102, %r27;
$L__BB0_12:
	and.b64  	%rd81, %rd22, 1;
	setp.eq.b64 	%p9, %rd81, 1;
	not.pred 	%p10, %p9;
	@%p10 bra 	$L__BB0_14;
	add.s64 	%rd82, %rd102, %rd5;
	shl.b64 	%rd83, %rd82, 1;
	add.s64 	%rd84, %rd2, %rd83;
	mad.lo.s64 	%rd85, %rd102, %rd22, %rd4;
	shl.b64 	%rd86, %rd85, 1;
	add.s64 	%rd87, %rd1, %rd86;
	ld.global.u16 	%rs103, [%rd84];
	ld.global.u16 	%rs104, [%rd87];
	// begin inline asm
	{mul.f16 %rs102,%rs103,%rs104;
}
	// end inline asm
	// begin inline asm
	{add.f16 %rs126,%rs126,%rs102;
}
	// end inline asm
$L__BB0_14:
	ld.param.u64 	%rd99, [_Z26check_matrix_multiply_1t1eP6__halfS0_S0_S0_Pim_param_2];
	cvta.to.global.u64 	%rd88, %rd20;
	add.u64 	%rd89, %SP, 0;
	add.u64 	%rd90, %SPL, 0;
	// begin inline asm
	{  cvt.f32.f16 %f1, %rs126;}

	// end inline asm
	cvt.rzi.s32.f32 	%r28, %f1;
	add.s64 	%rd18, %rd5, %rd4;
	cvta.to.global.u64 	%rd91, %rd99;
	shl.b64 	%rd92, %rd18, 1;
	add.s64 	%rd93, %rd91, %rd92;
	ld.global.u16 	%rs109, [%rd93];
	// begin inline asm
	{  cvt.f32.f16 %f2, %rs109;}

	// end inline asm
	cvt.rzi.s32.f32 	%r29, %f2;
	ld.global.u16 	%rs110, [%rd88];
	// begin inline asm
	{  cvt.f32.f16 %f3, %rs110;}

	// end inline asm
	cvt.f64.f32 	%fd1, %f3;
	st.local.u32 	[%rd90], %r28;
	st.local.u64 	[%rd90+8], %rd18;
	st.local.u32 	[%rd90+16], %r29;
	st.local.f64 	[%rd90+24], %fd1;
	mov.u64 	%rd94, $str$1;
	cvta.global.u64 	%rd95, %rd94;
	{ // callseq 1, 0
	.param .b64 param0;
	st.param.b64 	[param0], %rd95;
	.param .b64 param1;
	st.param.b64 	[param1], %rd89;
	.param .b32 retval0;
	call.uni (retval0), 
	vprintf, 
	(
	param0, 
	param1
	);
	ld.param.b32 	%r30, [retval0];
	} // callseq 1
	ld.global.u16 	%rs113, [%rd93];
	// begin inline asm
	{sub.f16 %rs111,%rs126,%rs113;
}
	// end inline asm
	// begin inline asm
	{abs.f16 %rs114,%rs111;
}
	// end inline asm
	ld.global.u16 	%rs118, [%rd88];
	// begin inline asm
	{ .reg .pred __$temp3;
  setp.gt.f16  __$temp3, %rs114, %rs118;
  selp.u16 %rs116, 1, 0, __$temp3;}
	// end inline asm
	setp.eq.s16 	%p11, %rs116, 0;
	@%p11 bra 	$L__BB0_16;
	cvta.to.global.u64 	%rd96, %rd21;
	shl.b64 	%rd97, %rd18, 2;
	add.s64 	%rd98, %rd96, %rd97;
	mov.b32 	%r32, 1;
	st.global.u32 	[%rd98], %r32;
$L__BB0_16:
	ret;

}


// ===== COMPILED SASS (sm_100) =====

	.target	sm_100

	.elftype	@"ET_EXEC"


//--------------------- .note.nv.tkinfo           --------------------------
	.section	.note.nv.tkinfo,"",@"SHT_NOTE"
	.sectionflags	@"SHF_NOTE_NV_TKINFO"
	.tkinfo
        /*0018*/ 	.word	0x00000002
        /*0030*/ 	.string	""
        /*0030*/ 	.string	"ptxas"
        /*0030*/ 	.string	"Cuda compilation tools, release 13.0, V13.0.88"
        /*0030*/ 	.string	"Build cuda_13.0.r13.0/compiler.36424714_0"
        /*0030*/ 	.string	"-arch sm_100 -m 64 "



//--------------------- .note.nv.cuinfo           --------------------------
	.section	.note.nv.cuinfo,"",@"SHT_NOTE"
	.sectionflags	@"SHF_NOTE_NV_CUINFO"
        /*0018*/ 	.short	0x0002
        /*001a*/ 	.short	0x0064
        /*001c*/ 	.short	0x0082
	.zero		2


//--------------------- .nv.info                  --------------------------
	.section	.nv.info,"",@"SHT_CUDA_INFO"
	.align	4


	//----- nvinfo : EIATTR_REGCOUNT
	.align		4
        /*0000*/ 	.byte	0x04, 0x2f
        /*0002*/ 	.short	(.L_3 - .L_2)
	.align		4
.L_2:
        /*0004*/ 	.word	index@(_Z26check_matrix_multiply_1t1eP6__halfS0_S0_S0_Pim)
        /*0008*/ 	.word	0x00000020


	//----- nvinfo : EIATTR_FRAME_SIZE
	.align		4
.L_3:
        /*000c*/ 	.byte	0x04, 0x11
        /*000e*/ 	.short	(.L_5 - .L_4)
	.align		4
.L_4:
        /*0010*/ 	.word	index@(_Z26check_matrix_multiply_1t1eP6__halfS0_S0_S0_Pim)
        /*0014*/ 	.word	0x00000020


	//----- nvinfo : EIATTR_MIN_STACK_SIZE
	.align		4
.L_5:
        /*0018*/ 	.byte	0x04, 0x12
        /*001a*/ 	.short	(.L_7 - .L_6)
	.align		4
.L_6:
        /*001c*/ 	.word	index@(_Z26check_matrix_multiply_1t1eP6__halfS0_S0_S0_Pim)
        /*0020*/ 	.word	0x00000020
.L_7:


//--------------------- .nv.compat                --------------------------
	.section	.nv.compat,"",@"SHT_CUDA_COMPAT_INFO"
	.align	4
        /*0000*/ 	.byte	0x02, 0x09, 0x00, 0x00, 0x02, 0x02, 0x01, 0x00, 0x02, 0x05, 0x05, 0x00, 0x03, 0x07, 0x01, 0x01
        /*0010*/ 	.byte	0x02, 0x03, 0x00, 0x00, 0x02, 0x06, 0x01, 0x00, 0x04, 0x0b, 0x08, 0x00, 0x09, 0x00, 0x00, 0x00
        /*0020*/ 	.byte	0x00, 0x00, 0x00, 0x00


//--------------------- .nv.info._Z26check_matrix_multiply_1t1eP6__halfS0_S0_S0_Pim --------------------------
	.section	.nv.info._Z26check_matrix_multiply_1t1eP6__halfS0_S0_S0_Pim,"",@"SHT_CUDA_INFO"
	.sectionflags	@""
	.align	4


	//----- nvinfo : EIATTR_CUDA_API_VERSION
	.align		4
        /*0000*/ 	.byte	0x04, 0x37
        /*0002*/ 	.short	(.L_9 - .L_8)
.L_8:
        /*0004*/ 	.word	0x00000082


	//----- nvinfo : EIATTR_KPARAM_INFO
	.align		4
.L_9:
        /*0008*/ 	.byte	0x04, 0x17
        /*000a*/ 	.short	(.L_11 - .L_10)
.L_10:
        /*000c*/ 	.word	0x00000000
        /*0010*/ 	.short	0x0005
        /*0012*/ 	.short	0x0028
        /*0014*/ 	.byte	0x00, 0xf0, 0x21, 0x00


	//----- nvinfo : EIATTR_KPARAM_INFO
	.align		4
.L_11:
        /*0018*/ 	.byte	0x04, 0x17
        /*001a*/ 	.short	(.L_13 - .L_12)
.L_12:
        /*001c*/ 	.word	0x00000000
        /*0020*/ 	.short	0x0004
        /*0022*/ 	.short	0x0020
        /*0024*/ 	.byte	0x00, 0xf5, 0x21, 0x00


	//----- nvinfo : EIATTR_KPARAM_INFO
	.align		4
.L_13:
        /*0028*/ 	.byte	0x04, 0x17
        /*002a*/ 	.short	(.L_15 - .L_14)
.L_14:
        /*002c*/ 	.word	0x00000000
        /*0030*/ 	.short	0x0003
        /*0032*/ 	.short	0x0018
        /*0034*/ 	.byte	0x00, 0xf5, 0x21, 0x00


	//----- nvinfo : EIATTR_KPARAM_INFO
	.align		4
.L_15:
        /*0038*/ 	.byte	0x04, 0x17
        /*003a*/ 	.short	(.L_17 - .L_16)
.L_16:
        /*003c*/ 	.word	0x00000000
        /*0040*/ 	.short	0x0002
        /*0042*/ 	.short	0x0010
        /*0044*/ 	.byte	0x00, 0xf5, 0x21, 0x00


	//----- nvinfo : EIATTR_KPARAM_INFO
	.align		4
.L_17:
        /*0048*/ 	.byte	0x04, 0x17
        /*004a*/ 	.short	(.L_19 - .L_18)
.L_18:
        /*004c*/ 	.word	0x00000000
        /*0050*/ 	.short	0x0001
        /*0052*/ 	.short	0x0008
        /*0054*/ 	.byte	0x00, 0xf5, 0x21, 0x00


	//----- nvinfo : EIATTR_KPARAM_INFO
	.align		4
.L_19:
        /*0058*/ 	.byte	0x04, 0x17
        /*005a*/ 	.short	(.L_21 - .L_20)
.L_20:
        /*005c*/ 	.word	0x00000000
        /*0060*/ 	.short	0x0000
        /*0062*/ 	.short	0x0000
        /*0064*/ 	.byte	0x00, 0xf5, 0x21, 0x00


	//----- nvinfo : EIATTR_SPARSE_MMA_MASK
	.align		4
.L_21:
        /*0068*/ 	.byte	0x03, 0x50
        /*006a*/ 	.short	0x0000


	//----- nvinfo : EIATTR_MAXREG_COUNT
	.align		4
        /*006c*/ 	.byte	0x03, 0x1b
        /*006e*/ 	.short	0x00ff


	//----- nvinfo : EIATTR_EXTERNS
	.align		4
        /*0070*/ 	.byte	0x04, 0x0f
        /*0072*/ 	.short	(.L_23 - .L_22)


	//   ....[0]....
	.align		4
.L_22:
        /*0074*/ 	.word	index@(vprintf)


	//----- nvinfo : EIATTR_MERCURY_ISA_VERSION
	.align		4
.L_23:
        /*0078*/ 	.byte	0x03, 0x5f
        /*007a*/ 	.short	0x0101


	//----- nvinfo : EIATTR_VRC_CTA_INIT_COUNT
	.align		4
        /*007c*/ 	.byte	0x02, 0x4a
	.zero		1
	.zero		1


	//----- nvinfo : EIATTR_SYSCALL_OFFSETS
	.align		4
        /*0080*/ 	.byte	0x04, 0x46
        /*0082*/ 	.short	(.L_25 - .L_24)


	//   ....[0]....
.L_24:
        /*0084*/ 	.word	0x00000160


	//   ....[1]....
        /*0088*/ 	.word	0x00001380


	//----- nvinfo : EIATTR_EXIT_INSTR_OFFSETS
	.align		4
.L_25:
        /*008c*/ 	.byte	0x04, 0x1c
        /*008e*/ 	.short	(.L_27 - .L_26)


	//   ....[0]....
.L_26:
        /*0090*/ 	.word	0x00000240


	//   ....[1]....
        /*0094*/ 	.word	0x00001420


	//   ....[2]....
        /*0098*/ 	.word	0x000014a0


	//----- nvinfo : EIATTR_CRS_STACK_SIZE
	.align		4
.L_27:
        /*009c*/ 	.byte	0x04, 0x1e
        /*009e*/ 	.short	(.L_29 - .L_28)
.L_28:
        /*00a0*/ 	.word	0x00000000


	//----- nvinfo : EIATTR_CBANK_PARAM_SIZE
	.align		4
.L_29:
        /*00a4*/ 	.byte	0x03, 0x19
        /*00a6*/ 	.short	0x0030


	//----- nvinfo : EIATTR_PARAM_CBANK
	.align		4
        /*00a8*/ 	.byte	0x04, 0x0a
        /*00aa*/ 	.short	(.L_31 - .L_30)
	.align		4
.L_30:
        /*00ac*/ 	.word	index@(.nv.constant0._Z26check_matrix_multiply_1t1eP6__halfS0_S0_S0_Pim)
        /*00b0*/ 	.short	0x0380
        /*00b2*/ 	.short	0x0030


	//----- nvinfo : EIATTR_SW_WAR
	.align		4
.L_31:
        /*00b4*/ 	.byte	0x04, 0x36
        /*00b6*/ 	.short	(.L_33 - .L_32)
.L_32:
        /*00b8*/ 	.word	0x00000008
.L_33:


//--------------------- .nv.callgraph             --------------------------
	.section	.nv.callgraph,"",@"SHT_CUDA_CALLGRAPH"
	.align	4
	.sectionentsize	8
	.align		4
        /*0000*/ 	.word	0x00000000
	.align		4
        /*0004*/ 	.word	0xffffffff
	.align		4
        /*0008*/ 	.word	index@(_Z26check_matrix_multiply_1t1eP6__halfS0_S0_S0_Pim)
	.align		4
        /*000c*/ 	.word	index@(vprintf)
	.align		4
        /*0010*/ 	.word	0x00000000
	.align		4
        /*0014*/ 	.word	0xfffffffe
	.align		4
        /*0018*/ 	.word	0x00000000
	.align		4
        /*001c*/ 	.word	0xfffffffd
	.align		4
        /*0020*/ 	.word	0x00000000
	.align		4
        /*0024*/ 	.word	0xfffffffc


//--------------------- .nv.constant4             --------------------------
	.section	.nv.constant4,"a",@progbits
	.align	8
	.align		8
.nv.constant4:
        /*0000*/ 	.dword	vprintf
	.align		8
        /*0008*/ 	.dword	$str
	.align		8
        /*0010*/ 	.dword	$str$1


//--------------------- .text._Z26check_matrix_multiply_1t1eP6__halfS0_S0_S0_Pim --------------------------
	.section	.text._Z26check_matrix_multiply_1t1eP6__halfS0_S0_S0_Pim,"ax",@progbits
	.align	128
        .global         _Z26check_matrix_multiply_1t1eP6__halfS0_S0_S0_Pim
        .type           _Z26check_matrix_multiply_1t1eP6__halfS0_S0_S0_Pim,@function
        .size           _Z26check_matrix_multiply_1t1eP6__halfS0_S0_S0_Pim,(.L_x_10 - _Z26check_matrix_multiply_1t1eP6__halfS0_S0_S0_Pim)
        .other          _Z26check_matrix_multiply_1t1eP6__halfS0_S0_S0_Pim,@"STO_CUDA_ENTRY STV_DEFAULT"
_Z26check_matrix_multiply_1t1eP6__halfS0_S0_S0_Pim:
.text._Z26check_matrix_multiply_1t1eP6__halfS0_S0_S0_Pim:
[----:B------:R-:W0:Y:S01]  /*0000*/  LDC R1, c[0x0][0x37c] ;  /* 0x0000df00ff017b82 */ /* 0x000e220000000800 */
[----:B------:R-:W1:Y:S07]  /*0010*/  S2R R16, SR_TID.X ;  /* 0x0000000000107919 */ /* 0x000e6e0000002100 */
[----:B------:R-:W1:Y:S01]  /*0020*/  S2UR UR40, SR_CTAID.X ;  /* 0x00000000002879c3 */ /* 0x000e620000002500 */
[----:B------:R-:W2:Y:S01]  /*0030*/  LDCU UR4, c[0x0][0x2f8] ;  /* 0x00005f00ff0477ac */ /* 0x000ea20008000800 */
[----:B0-----:R-:W-:Y:S01]  /*0040*/  VIADD R1, R1, 0xffffffe0 ;  /* 0xffffffe001017836 */ /* 0x001fe20000000000 */
[----:B------:R-:W1:Y:S01]  /*0050*/  S2R R17, SR_TID.Y ;  /* 0x0000000000117919 */ /* 0x000e620000002200 */
[----:B------:R-:W-:Y:S01]  /*0060*/  BSSY.RECONVERGENT B6, `(.L_x_0) ;  /* 0x0000011000067945 */ /* 0x000fe20003800200 */
[----:B------:R-:W0:Y:S03]  /*0070*/  LDCU UR5, c[0x0][0x2fc] ;  /* 0x00005f80ff0577ac */ /* 0x000e260008000800 */
[----:B------:R-:W3:Y:S01]  /*0080*/  S2UR UR41, SR_CTAID.Y ;  /* 0x00000000002979c3 */ /* 0x000ee20000002600 */
[----:B------:R-:W4:Y:S01]  /*0090*/  LDCU.128 UR36, c[0x0][0x380] ;  /* 0x00007000ff2477ac */ /* 0x000f220008000c00 */
[----:B--2---:R-:W-:-:S05]  /*00a0*/  IADD3 R26, P1, PT, R1, UR4, RZ ;  /* 0x00000004011a7c10 */ /* 0x004fca000ff3e0ff */
[----:B0-----:R-:W-:Y:S01]  /*00b0*/  IMAD.X R2, RZ, RZ, UR5, P1 ;  /* 0x00000005ff027e24 */ /* 0x001fe200088e06ff */
[----:B-1----:R-:W-:-:S04]  /*00c0*/  LOP3.LUT R0, R16, UR40, R17, 0xfe, !PT ;  /* 0x0000002810007c12 */ /* 0x002fc8000f8efe11 */
[----:B---3--:R-:W-:-:S13]  /*00d0*/  LOP3.LUT P0, RZ, R0, UR41, RZ, 0xfc, !PT ;  /* 0x0000002900ff7c12 */ /* 0x008fda000f80fcff */
[----:B----4-:R-:W-:Y:S05]  /*00e0*/  @P0 BRA `(.L_x_1) ;  /* 0x0000000000200947 */ /* 0x010fea0003800000 */
[----:B------:R-:W-:Y:S01]  /*00f0*/  MOV R0, 0x0 ;  /* 0x0000000000007802 */ /* 0x000fe20000000f00 */
[----:B------:R-:W0:Y:S01]  /*0100*/  LDCU.64 UR4, c[0x4][0x8] ;  /* 0x01000100ff0477ac */ /* 0x000e220008000a00 */
[----:B------:R-:W-:Y:S02]  /*0110*/  CS2R R6, SRZ ;  /* 0x0000000000067805 */ /* 0x000fe4000001ff00 */
[----:B------:R1:W2:Y:S01]  /*0120*/  LDC.64 R8, c[0x4][R0] ;  /* 0x0100000000087b82 */ /* 0x0002a20000000a00 */
[----:B0-----:R-:W-:Y:S02]  /*0130*/  IMAD.U32 R4, RZ, RZ, UR4 ;  /* 0x00000004ff047e24 */ /* 0x001fe4000f8e00ff */
[----:B-1----:R-:W-:-:S07]  /*0140*/  IMAD.U32 R5, RZ, RZ, UR5 ;  /* 0x00000005ff057e24 */ /* 0x002fce000f8e00ff */
[----:B------:R-:W-:-:S07]  /*0150*/  LEPC R20, `(.L_x_1) ;  /* 0x000000001014794e */ /* 0x000fce0000000000 */
[----:B--2---:R-:W-:Y:S05]  /*0160*/  CALL.ABS.NOINC R8 ;  /* 0x0000000008007343 */ /* 0x004fea0003c00000 */
.L_x_1:
[----:B------:R-:W-:Y:S05]  /*0170*/  BSYNC.RECONVERGENT B6 ;  /* 0x0000000000067941 */ /* 0x000fea0003800200 */
.L_x_0:
[----:B------:R-:W0:Y:S08]  /*0180*/  LDC R0, c[0x0][0x364] ;  /* 0x0000d900ff007b82 */ /* 0x000e300000000800 */
[----:B------:R-:W1:Y:S08]  /*0190*/  LDC R3, c[0x0][0x360] ;  /* 0x0000d800ff037b82 */ /* 0x000e700000000800 */
[----:B------:R-:W2:Y:S01]  /*01a0*/  LDC.64 R6, c[0x0][0x3a8] ;  /* 0x0000ea00ff067b82 */ /* 0x000ea20000000a00 */
[----:B0-----:R-:W-:-:S02]  /*01b0*/  IMAD R0, R0, UR41, R17 ;  /* 0x0000002900007c24 */ /* 0x001fc4000f8e0211 */
[----:B-1----:R-:W-:-:S05]  /*01c0*/  IMAD R3, R3, UR40, R16 ;  /* 0x0000002803037c24 */ /* 0x002fca000f8e0210 */
[----:B------:R-:W-:Y:S02]  /*01d0*/  ISETP.GT.U32.AND P0, PT, R3, R0, PT ;  /* 0x000000000300720c */ /* 0x000fe40003f04070 */
[----:B------:R-:W-:-:S04]  /*01e0*/  SHF.R.S32.HI R5, RZ, 0x1f, R3 ;  /* 0x0000001fff057819 */ /* 0x000fc80000011403 */
[----:B------:R-:W-:-:S04]  /*01f0*/  ISETP.GT.U32.AND.EX P0, PT, R5, RZ, PT, P0 ;  /* 0x000000ff0500720c */ /* 0x000fc80003f04100 */
[----:B------:R-:W-:Y:S02]  /*0200*/  SEL R9, R3, R0, P0 ;  /* 0x0000000003097207 */ /* 0x000fe40000000000 */
[----:B------:R-:W-:Y:S02]  /*0210*/  SEL R4, R5, RZ, P0 ;  /* 0x000000ff05047207 */ /* 0x000fe40000000000 */
[----:B--2---:R-:W-:-:S04]  /*0220*/  ISETP.GE.U32.AND P0, PT, R9, R6, PT ;  /* 0x000000060900720c */ /* 0x004fc80003f06070 */
[----:B------:R-:W-:-:S13]  /*0230*/  ISETP.GE.U32.AND.EX P0, PT, R4, R7, PT, P0 ;  /* 0x000000070400720c */ /* 0x000fda0003f06100 */
[----:B------:R-:W-:Y:S05]  /*0240*/  @P0 EXIT ;  /* 0x000000000000094d */ /* 0x000fea0003800000 */
[C---:B------:R-:W-:Y:S01]  /*0250*/  IADD3 R4, P1, PT, R6.reuse, -0x1, RZ ;  /* 0xffffffff06047810 */ /* 0x040fe20007f3e0ff */
[----:B------:R-:W0:Y:S01]  /*0260*/  LDC.64 R22, c[0x0][0x358] ;  /* 0x0000d600ff167b82 */ /* 0x000e220000000a00 */
[----:B------:R-:W-:Y:S01]  /*0270*/  LOP3.LUT R8, R6, 0x7, RZ, 0xc0, !PT ;  /* 0x0000000706087812 */ /* 0x000fe200078ec0ff */
[----:B------:R-:W-:Y:S01]  /*0280*/  IMAD.MOV.U32 R24, RZ, RZ, RZ ;  /* 0x000000ffff187224 */ /* 0x000fe200078e00ff */
[----:B------:R-:W-:Y:S01]  /*0290*/  ISETP.GE.U32.AND P0, PT, R4, 0x7, PT ;  /* 0x000000070400780c */ /* 0x000fe20003f06070 */
[----:B------:R-:W-:Y:S01]  /*02a0*/  IMAD.MOV.U32 R21, RZ, RZ, RZ ;  /* 0x000000ffff157224 */ /* 0x000fe200078e00ff */
[----:B------:R-:W-:Y:S02]  /*02b0*/  IADD3.X R4, PT, PT, R7, -0x1, RZ, P1, !PT ;  /* 0xffffffff07047810 */ /* 0x000fe40000ffe4ff */
[----:B------:R-:W-:Y:S02]  /*02c0*/  PRMT R27, RZ, 0x7610, R27 ;  /* 0x00007610ff1b7816 */ /* 0x000fe4000000001b */
[----:B------:R-:W-:Y:S01]  /*02d0*/  ISETP.GE.U32.AND.EX P0, PT, R4, RZ, PT, P0 ;  /* 0x000000ff0400720c */ /* 0x000fe20003f06100 */
[----:B------:R-:W-:-:S12]  /*02e0*/  IMAD.MOV.U32 R4, RZ, RZ, RZ ;  /* 0x000000ffff047224 */ /* 0x000fd800078e00ff */
[----:B------:R-:W-:Y:S05]  /*02f0*/  @!P0 BRA `(.L_x_2) ;  /* 0x0000000400488947 */ /* 0x000fea0003800000 */
[----:B------:R-:W1:Y:S01]  /*0300*/  LDCU UR4, c[0x0][0x3ac] ;  /* 0x00007580ff0477ac */ /* 0x000e620008000800 */
[----:B------:R-:W-:Y:S01]  /*0310*/  BSSY.RECONVERGENT B0, `(.L_x_3) ;  /* 0x000004f000007945 */ /* 0x000fe20003800200 */
[C---:B------:R-:W-:Y:S01]  /*0320*/  LOP3.LUT R18, R6.reuse, 0xfffffff8, RZ, 0xc0, !PT ;  /* 0xfffffff806127812 */ /* 0x040fe200078ec0ff */
[----:B------:R-:W-:Y:S01]  /*0330*/  IMAD.MOV.U32 R24, RZ, RZ, RZ ;  /* 0x000000ffff187224 */ /* 0x000fe200078e00ff */
[C---:B------:R-:W-:Y:S01]  /*0340*/  SHF.L.U64.HI R19, R6.reuse, 0x1, R7 ;  /* 0x0000000106137819 */ /* 0x040fe20000010207 */
[----:B------:R-:W-:Y:S02]  /*0350*/  IMAD.MOV.U32 R4, RZ, RZ, 0x8 ;  /* 0x00000008ff047424 */ /* 0x000fe400078e00ff */
[----:B------:R-:W-:Y:S02]  /*0360*/  IMAD.SHL.U32 R25, R6, 0x2, RZ ;  /* 0x0000000206197824 */ /* 0x000fe400078e00ff */
[----:B-1----:R-:W-:-:S07]  /*0370*/  IMAD.U32 R9, RZ, RZ, UR4 ;  /* 0x00000004ff097e24 */ /* 0x002fce000f8e00ff */
.L_x_4:
[-C--:B------:R-:W-:Y:S01]  /*0380*/  IMAD R14, R5, R6.reuse, RZ ;  /* 0x00000006050e7224 */ /* 0x080fe200078e02ff */
[C---:B0-----:R-:W-:Y:S01]  /*0390*/  R2UR UR4, R22.reuse ;  /* 0x00000000160472ca */ /* 0x041fe200000e0000 */
[----:B------:R-:W-:Y:S01]  /*03a0*/  IMAD.MOV.U32 R20, RZ, RZ, R24 ;  /* 0x000000ffff147224 */ /* 0x000fe200078e0018 */
[----:B------:R-:W-:Y:S01]  /*03b0*/  R2UR UR5, R23 ;  /* 0x00000000170572ca */ /* 0x000fe200000e0000 */
[-C--:B------:R-:W-:Y:S01]  /*03c0*/  IMAD R16, R21, R6.reuse, RZ ;  /* 0x0000000615107224 */ /* 0x080fe200078e02ff */
[----:B------:R-:W-:Y:S01]  /*03d0*/  R2UR UR6, R22 ;  /* 0x00000000160672ca */ /* 0x000fe200000e0000 */
[----:B------:R-:W-:Y:S01]  /*03e0*/  IMAD.MOV.U32 R12, RZ, RZ, R0 ;  /* 0x000000ffff0c7224 */ /* 0x000fe200078e0000 */
[----:B------:R-:W-:Y:S01]  /*03f0*/  R2UR UR7, R23 ;  /* 0x00000000170772ca */ /* 0x000fe200000e0000 */
[----:B------:R-:W-:Y:S02]  /*0400*/  IMAD.MOV.U32 R13, RZ, RZ, RZ ;  /* 0x000000ffff0d7224 */ /* 0x000fe400078e00ff */
[----:B------:R-:W-:-:S04]  /*0410*/  IMAD.WIDE.U32 R10, R3, R6, R20 ;  /* 0x00000006030a7225 */ /* 0x000fc800078e0014 */
[-C--:B------:R-:W-:Y:S01]  /*0420*/  IMAD R15, R3, R7.reuse, R14 ;  /* 0x00000007030f7224 */ /* 0x080fe200078e020e */
[----:B------:R-:W-:Y:S01]  /*0430*/  LEA R14, P0, R10, UR36, 0x1 ;  /* 0x000000240a0e7c11 */ /* 0x000fe2000f8008ff */
[C---:B------:R-:W-:Y:S02]  /*0440*/  IMAD R17, R24.reuse, R7, R16 ;  /* 0x0000000718117224 */ /* 0x040fe400078e0210 */
[----:B------:R-:W-:-:S04]  /*0450*/  IMAD.WIDE.U32 R12, R24, R6, R12 ;  /* 0x00000006180c7225 */ /* 0x000fc800078e000c */
[----:B------:R-:W-:Y:S01]  /*0460*/  IMAD.IADD R15, R11, 0x1, R15 ;  /* 0x000000010b0f7824 */ /* 0x000fe200078e020f */
[----:B------:R-:W-:Y:S01]  /*0470*/  LEA R16, P1, R12, UR38, 0x1 ;  /* 0x000000260c107c11 */ /* 0x000fe2000f8208ff */
[----:B------:R-:W-:-:S03]  /*0480*/  IMAD.IADD R11, R13, 0x1, R17 ;  /* 0x000000010d0b7824 */ /* 0x000fc600078e0211 */
[----:B------:R-:W-:Y:S02]  /*0490*/  LEA.HI.X R15, R10, UR37, R15, 0x1, P0 ;  /* 0x000000250a0f7c11 */ /* 0x000fe400080f0c0f */
[----:B------:R-:W-:Y:S02]  /*04a0*/  LEA.HI.X R17, R12, UR39, R11, 0x1, P1 ;  /* 0x000000270c117c11 */ /* 0x000fe400088f0c0b */
[----:B------:R-:W-:Y:S01]  /*04b0*/  IADD3 R12, P0, PT, R25, R16, RZ ;  /* 0x00000010190c7210 */ /* 0x000fe20007f1e0ff */
[----:B------:R-:W2:Y:S04]  /*04c0*/  LDG.E.U16 R24, desc[UR4][R14.64] ;  /* 0x000000040e187981 */ /* 0x000ea8000c1e1500 */
[----:B------:R-:W-:Y:S01]  /*04d0*/  IMAD.X R13, R19, 0x1, R17, P0 ;  /* 0x00000001130d7824 */ /* 0x000fe200000e0611 */
[----:B------:R-:W2:Y:S01]  /*04e0*/  LDG.E.U16 R28, desc[UR6][R16.64] ;  /* 0x00000006101c7981 */ /* 0x000ea2000c1e1500 */
[----:B------:R-:W-:-:S03]  /*04f0*/  IADD3 R10, P0, PT, R12, R25, RZ ;  /* 0x000000190c0a7210 */ /* 0x000fc60007f1e0ff */
[----:B------:R0:W3:Y:S04]  /*0500*/  LDG.E.U16 R29, desc[UR6][R12.64] ;  /* 0x000000060c1d7981 */ /* 0x0000e8000c1e1500 */
[----:B------:R-:W3:Y:S01]  /*0510*/  LDG.E.U16 R20, desc[UR4][R14.64+0x2] ;  /* 0x000002040e147981 */ /* 0x000ee2000c1e1500 */
[----:B------:R-:W-:-:S03]  /*0520*/  IMAD.X R11, R13, 0x1, R19, P0 ;  /* 0x000000010d0b7824 */ /* 0x000fc600000e0613 */
[----:B------:R-:W4:Y:S04]  /*0530*/  LDG.E.U16 R16, desc[UR4][R14.64+0x4] ;  /* 0x000004040e107981 */ /* 0x000f28000c1e1500 */
[----:B------:R1:W4:Y:S01]  /*0540*/  LDG.E.U16 R17, desc[UR6][R10.64] ;  /* 0x000000060a117981 */ /* 0x000322000c1e1500 */
[----:B0-----:R-:W-:-:S05]  /*0550*/  IADD3 R12, P0, PT, R10, R25, RZ ;  /* 0x000000190a0c7210 */ /* 0x001fca0007f1e0ff */
[----:B------:R-:W-:Y:S01]  /*0560*/  IMAD.X R13, R11, 0x1, R19, P0 ;  /* 0x000000010b0d7824 */ /* 0x000fe200000e0613 */
[----:B------:R-:W-:Y:S02]  /*0570*/  R2UR UR8, R22 ;  /* 0x00000000160872ca */ /* 0x000fe400000e0000 */
[----:B------:R-:W-:Y:S02]  /*0580*/  R2UR UR9, R23 ;  /* 0x00000000170972ca */ /* 0x000fe400000e0000 */
[----:B-1----:R-:W-:-:S05]  /*0590*/  IADD3 R10, P0, PT, R12, R25, RZ ;  /* 0x000000190c0a7210 */ /* 0x002fca0007f1e0ff */
[----:B------:R-:W-:Y:S02]  /*05a0*/  IMAD.X R11, R13, 0x1, R19, P0 ;  /* 0x000000010d0b7824 */ /* 0x000fe400000e0613 */
[----:B--2---:R-:W-:Y:S02]  /*05b0*/  HFMA2 R24, R24.H0_H0, R28.H0_H0, R27.H0_H0 ;  /* 0x2000001c18187231 */ /* 0x004fe4000004081b */
[----:B------:R-:W2:Y:S01]  /*05c0*/  LDG.E.U16 R27, desc[UR4][R14.64+0x6] ;  /* 0x000006040e1b7981 */ /* 0x000ea2000c1e1500 */
[----:B------:R-:W-:Y:S02]  /*05d0*/  R2UR UR10, R22 ;  /* 0x00000000160a72ca */ /* 0x000fe400000e0000 */
[----:B------:R-:W-:Y:S01]  /*05e0*/  R2UR UR11, R23 ;  /* 0x00000000170b72ca */ /* 0x000fe200000e0000 */
[----:B------:R-:W5:Y:S01]  /*05f0*/  LDG.E.U16 R28, desc[UR4][R14.64+0xa] ;  /* 0x00000a040e1c7981 */ /* 0x000f62000c1e1500 */
[----:B---3--:R-:W-:-:S03]  /*0600*/  HFMA2 R24, R20.H0_H0, R29.H0_H0, R24.H0_H0 ;  /* 0x2000001d14187231 */ /* 0x008fc60000040818 */
[----:B------:R-:W2:Y:S04]  /*0610*/  LDG.E.U16 R20, desc[UR6][R12.64] ;  /* 0x000000060c147981 */ /* 0x000ea8000c1e1500 */
[----:B------:R0:W3:Y:S01]  /*0620*/  LDG.E.U16 R29, desc[UR8][R10.64] ;  /* 0x000000080a1d7981 */ /* 0x0000e2000c1e1500 */
[----:B----4-:R-:W-:-:S03]  /*0630*/  HFMA2 R17, R16.H0_H0, R17.H0_H0, R24.H0_H0 ;  /* 0x2000001110117231 */ /* 0x010fc60000040818 */
[----:B------:R-:W3:Y:S01]  /*0640*/  LDG.E.U16 R24, desc[UR6][R14.64+0x8] ;  /* 0x000008060e187981 */ /* 0x000ee2000c1e1500 */
[-C--:B------:R-:W-:Y:S02]  /*0650*/  IADD3 R16, P0, PT, R10, R25.reuse, RZ ;  /* 0x000000190a107210 */ /* 0x080fe40007f1e0ff */
[----:B------:R-:W-:Y:S02]  /*0660*/  R2UR UR12, R22 ;  /* 0x00000000160c72ca */ /* 0x000fe400000e0000 */
[----:B------:R-:W-:Y:S01]  /*0670*/  R2UR UR13, R23 ;  /* 0x00000000170d72ca */ /* 0x000fe200000e0000 */
[----:B--2---:R-:W-:Y:S02]  /*0680*/  HFMA2 R20, R27.H0_H0, R20.H0_H0, R17.H0_H0 ;  /* 0x200000141b147231 */ /* 0x004fe40000040811 */
[----:B------:R-:W-:Y:S01]  /*0690*/  IMAD.X R17, R11, 0x1, R19, P0 ;  /* 0x000000010b117824 */ /* 0x000fe200000e0613 */
[----:B------:R-:W-:-:S04]  /*06a0*/  IADD3 R12, P0, PT, R16, R25, RZ ;  /* 0x00000019100c7210 */ /* 0x000fc80007f1e0ff */
[----:B------:R1:W5:Y:S01]  /*06b0*/  LDG.E.U16 R27, desc[UR6][R16.64] ;  /* 0x00000006101b7981 */ /* 0x000362000c1e1500 */
[--C-:B------:R-:W-:Y:S01]  /*06c0*/  IMAD.X R13, R17, 0x1, R19.reuse, P0 ;  /* 0x00000001110d7824 */ /* 0x100fe200000e0613 */
[----:B0-----:R-:W-:Y:S01]  /*06d0*/  IADD3 R10, P0, PT, R12, R25, RZ ;  /* 0x000000190c0a7210 */ /* 0x001fe20007f1e0ff */
[----:B---3--:R-:W-:Y:S02]  /*06e0*/  HFMA2 R24, R24.H0_H0, R29.H0_H0, R20.H0_H0 ;  /* 0x2000001d18187231 */ /* 0x008fe40000040814 */
[----:B------:R-:W2:Y:S02]  /*06f0*/  LDG.E.U16 R20, desc[UR6][R14.64+0xe] ;  /* 0x00000e060e147981 */ /* 0x000ea4000c1e1500 */
[----:B------:R-:W-:Y:S02]  /*0700*/  IMAD.X R11, R13, 0x1, R19, P0 ;  /* 0x000000010d0b7824 */ /* 0x000fe400000e0613 */
[----:B------:R0:W3:Y:S04]  /*0710*/  LDG.E.U16 R29, desc[UR10][R12.64] ;  /* 0x0000000a0c1d7981 */ /* 0x0000e8000c1e1500 */
[----:B------:R-:W2:Y:S04]  /*0720*/  LDG.E.U16 R11, desc[UR12][R10.64] ;  /* 0x0000000c0a0b7981 */ /* 0x000ea8000c1e1500 */
[----:B------:R-:W3:Y:S01]  /*0730*/  LDG.E.U16 R12, desc[UR8][R14.64+0xc] ;  /* 0x00000c080e0c7981 */ /* 0x000ee2000c1e1500 */
[----:B------:R-:W-:-:S04]  /*0740*/  IADD3 R18, P0, PT, R18, -0x8, RZ ;  /* 0xfffffff812127810 */ /* 0x000fc80007f1e0ff */
[----:B------:R-:W-:Y:S02]  /*0750*/  IADD3.X R9, PT, PT, R9, -0x1, RZ, P0, !PT ;  /* 0xffffffff09097810 */ /* 0x000fe400007fe4ff */
[----:B------:R-:W-:-:S04]  /*0760*/  ISETP.NE.U32.AND P0, PT, R18, RZ, PT ;  /* 0x000000ff1200720c */ /* 0x000fc80003f05070 */
[----:B------:R-:W-:Y:S01]  /*0770*/  ISETP.NE.AND.EX P0, PT, R9, RZ, PT, P0 ;  /* 0x000000ff0900720c */ /* 0x000fe20003f05300 */
[----:B-1----:R-:W-:Y:S02]  /*0780*/  VIADD R16, R4, 0x8 ;  /* 0x0000000804107836 */ /* 0x002fe40000000000 */
[----:B0-----:R-:W-:Y:S02]  /*0790*/  IMAD.MOV.U32 R13, RZ, RZ, R4 ;  /* 0x000000ffff0d7224 */ /* 0x001fe400078e0004 */
[----:B-----5:R-:W-:-:S04]  /*07a0*/  HFMA2 R24, R28.H0_H0, R27.H0_H0, R24.H0_H0 ;  /* 0x2000001b1c187231 */ /* 0x020fc80000040818 */
[----:B---3--:R-:W-:Y:S02]  /*07b0*/  HFMA2 R12, R12.H0_H0, R29.H0_H0, R24.H0_H0 ;  /* 0x2000001d0c0c7231 */ /* 0x008fe40000040818 */
[----:B------:R-:W-:Y:S02]  /*07c0*/  IMAD.MOV.U32 R24, RZ, RZ, R4 ;  /* 0x000000ffff187224 */ /* 0x000fe400078e0004 */
[----:B------:R-:W-:Y:S02]  /*07d0*/  IMAD.MOV.U32 R4, RZ, RZ, R16 ;  /* 0x000000ffff047224 */ /* 0x000fe400078e0010 */
[----:B--2---:R-:W-:Y:S01]  /*07e0*/  HFMA2 R27, R20.H0_H0, R11.H0_H0, R12.H0_H0 ;  /* 0x2000000b141b7231 */ /* 0x004fe2000004080c */
[----:B------:R-:W-:Y:S06]  /*07f0*/  @P0 BRA `(.L_x_4) ;  /* 0xfffffff800e00947 */ /* 0x000fec000383ffff */
[----:B------:R-:W-:Y:S05]  /*0800*/  BSYNC.RECONVERGENT B0 ;  /* 0x0000000000007941 */ /* 0x000fea0003800200 */
.L_x_3:
[----:B------:R-:W-:-:S07]  /*0810*/  IMAD.MOV.U32 R4, RZ, RZ, R13 ;  /* 0x000000ffff047224 */ /* 0x000fce00078e000d */
.L_x_2:
[----:B------:R-:W-:-:S04]  /*0820*/  ISETP.NE.U32.AND P0, PT, R8, RZ, PT ;  /* 0x000000ff0800720c */ /* 0x000fc80003f05070 */
[----:B------:R-:W-:-:S13]  /*0830*/  ISETP.NE.AND.EX P0, PT, RZ, RZ, PT, P0 ;  /* 0x000000ffff00720c */ /* 0x000fda0003f05300 */
[----:B------:R-:W-:Y:S05]  /*0840*/  @!P0 BRA `(.L_x_5) ;  /* 0x0000000800408947 */ /* 0x000fea0003800000 */
[----:B------:R-:W-:Y:S02]  /*0850*/  ISETP.GE.U32.AND P1, PT, R8, 0x4, PT ;  /* 0x000000040800780c */ /* 0x000fe40003f26070 */
[----:B------:R-:W-:Y:S02]  /*0860*/  LOP3.LUT R20, R6, 0x3, RZ, 0xc0, !PT ;  /* 0x0000000306147812 */ /* 0x000fe400078ec0ff */
[----:B------:R-:W-:Y:S02]  /*0870*/  ISETP.GE.U32.AND.EX P1, PT, RZ, RZ, PT, P1 ;  /* 0x000000ffff00720c */ /* 0x000fe40003f26110 */
[----:B------:R-:W-:-:S04]  /*0880*/  ISETP.NE.U32.AND P0, PT, R20, RZ, PT ;  /* 0x000000ff1400720c */ /* 0x000fc80003f05070 */
[----:B------:R-:W-:-:S07]  /*0890*/  ISETP.NE.AND.EX P0, PT, RZ, RZ, PT, P0 ;  /* 0x000000ffff00720c */ /* 0x000fce0003f05300 */
[----:B------:R-:W-:Y:S06]  /*08a0*/  @!P1 BRA `(.L_x_6) ;  /* 0x0000000400049947 */ /* 0x000fec0003800000 */
[----:B------:R-:W1:Y:S01]  /*08b0*/  LDCU.128 UR4, c[0x0][0x380] ;  /* 0x00007000ff0477ac */ /* 0x000e620008000c00 */
[-C--:B------:R-:W-:Y:S01]  /*08c0*/  IMAD R8, R21, R6.reuse, RZ ;  /* 0x0000000615087224 */ /* 0x080fe200078e02ff */
[----:B0-----:R-:W-:Y:S01]  /*08d0*/  R2UR UR8, R22 ;  /* 0x00000000160872ca */ /* 0x001fe200000e0000 */
[----:B------:R-:W-:Y:S01]  /*08e0*/  IMAD.MOV.U32 R16, RZ, RZ, R0 ;  /* 0x000000ffff107224 */ /* 0x000fe200078e0000 */
[----:B------:R-:W-:Y:S01]  /*08f0*/  R2UR UR9, R23 ;  /* 0x00000000170972ca */ /* 0x000fe200000e0000 */
[----:B------:R-:W-:Y:S02]  /*0900*/  IMAD.MOV.U32 R17, RZ, RZ, RZ ;  /* 0x000000ffff117224 */ /* 0x000fe400078e00ff */
[C---:B------:R-:W-:Y:S02]  /*0910*/  IMAD R9, R24.reuse, R7, R8 ;  /* 0x0000000718097224 */ /* 0x040fe400078e0208 */
[----:B------:R-:W-:-:S04]  /*0920*/  IMAD.WIDE.U32 R10, R24, R6, R16 ;  /* 0x00000006180a7225 */ /* 0x000fc800078e0010 */
[-C--:B------:R-:W-:Y:S02]  /*0930*/  IMAD R12, R5, R6.reuse, RZ ;  /* 0x00000006050c7224 */ /* 0x080fe400078e02ff */
[----:B------:R-:W-:Y:S02]  /*0940*/  IMAD.MOV.U32 R25, RZ, RZ, R21 ;  /* 0x000000ffff197224 */ /* 0x000fe400078e0015 */
[----:B------:R-:W-:Y:S01]  /*0950*/  VIADD R29, R4, 0x1 ;  /* 0x00000001041d7836 */ /* 0x000fe20000000000 */
[----:B-1----:R-:W-:Y:S01]  /*0960*/  LEA R8, P1, R10, UR6, 0x1 ;  /* 0x000000060a087c11 */ /* 0x002fe2000f8208ff */
[----:B------:R-:W-:Y:S02]  /*0970*/  IMAD.IADD R9, R11, 0x1, R9 ;  /* 0x000000010b097824 */ /* 0x000fe400078e0209 */
[----:B------:R-:W-:-:S03]  /*0980*/  IMAD.WIDE.U32 R14, R3, R6, R24 ;  /* 0x00000006030e7225 */ /* 0x000fc600078e0018 */
[----:B------:R-:W-:Y:S01]  /*0990*/  LEA.HI.X R9, R10, UR7, R9, 0x1, P1 ;  /* 0x000000070a097c11 */ /* 0x000fe200088f0c09 */
[----:B------:R-:W-:Y:S01]  /*09a0*/  IMAD R19, R3, R7, R12 ;  /* 0x0000000703137224 */ /* 0x000fe200078e020c */
[----:B------:R-:W-:Y:S01]  /*09b0*/  LEA R24, P1, R14, UR4, 0x1 ;  /* 0x000000040e187c11 */ /* 0x000fe2000f8208ff */
[----:B------:R-:W-:-:S04]  /*09c0*/  IMAD.WIDE.U32 R12, R29, R6, R16 ;  /* 0x000000061d0c7225 */ /* 0x000fc800078e0010 */
[----:B------:R-:W-:Y:S01]  /*09d0*/  IMAD.IADD R11, R19, 0x1, R15 ;  /* 0x00000001130b7824 */ /* 0x000fe200078e020f */
[----:B------:R-:W-:Y:S01]  /*09e0*/  LEA R10, P2, R12, UR6, 0x1 ;  /* 0x000000060c0a7c11 */ /* 0x000fe2000f8408ff */
[----:B------:R-:W-:Y:S02]  /*09f0*/  IMAD R29, R29, R7, R13 ;  /* 0x000000071d1d7224 */ /* 0x000fe400078e020d */
[----:B------:R-:W-:Y:S01]  /*0a00*/  IMAD.MOV.U32 R13, RZ, RZ, RZ ;  /* 0x000000ffff0d7224 */ /* 0x000fe200078e00ff */
[----:B------:R-:W-:Y:S02]  /*0a10*/  LEA.HI.X R25, R14, UR5, R11, 0x1, P1 ;  /* 0x000000050e197c11 */ /* 0x000fe400088f0c0b */
[----:B------:R-:W-:Y:S01]  /*0a20*/  LEA.HI.X R11, R12, UR7, R29, 0x1, P2 ;  /* 0x000000070c0b7c11 */ /* 0x000fe200090f0c1d */
[----:B------:R-:W-:Y:S01]  /*0a30*/  IMAD.MOV.U32 R12, RZ, RZ, R4 ;  /* 0x000000ffff0c7224 */ /* 0x000fe200078e0004 */
[----:B------:R-:W-:Y:S01]  /*0a40*/  R2UR UR12, R22 ;  /* 0x00000000160c72ca */ /* 0x000fe200000e0000 */
[----:B------:R-:W2:Y:S02]  /*0a50*/  LDG.E.U16 R24, desc[UR8][R24.64] ;  /* 0x0000000818187981 */ /* 0x000ea4000c1e1500 */
[----:B------:R-:W-:Y:S01]  /*0a60*/  IMAD.WIDE.U32 R14, R3, R6, R12 ;  /* 0x00000006030e7225 */ /* 0x000fe200078e000c */
[----:B------:R-:W-:Y:S01]  /*0a70*/  R2UR UR13, R23 ;  /* 0x00000000170d72ca */ /* 0x000fe200000e0000 */
[----:B------:R-:W3:Y:S02]  /*0a80*/  LDG.E.U16 R10, desc[UR8][R10.64] ;  /* 0x000000080a0a7981 */ /* 0x000ee4000c1e1500 */
[----:B------:R-:W-:Y:S01]  /*0a90*/  IMAD.IADD R19, R19, 0x1, R15 ;  /* 0x0000000113137824 */ /* 0x000fe200078e020f */
[----:B------:R-:W-:Y:S01]  /*0aa0*/  LEA R12, P1, R14, UR4, 0x1 ;  /* 0x000000040e0c7c11 */ /* 0x000fe2000f8208ff */
[----:B------:R-:W-:-:S03]  /*0ab0*/  VIADD R15, R4, 0x2 ;  /* 0x00000002040f7836 */ /* 0x000fc60000000000 */
[----:B------:R-:W-:Y:S01]  /*0ac0*/  LEA.HI.X R13, R14, UR5, R19, 0x1, P1 ;  /* 0x000000050e0d7c11 */ /* 0x000fe200088f0c13 */
[----:B------:R-:W-:-:S04]  /*0ad0*/  IMAD.WIDE.U32 R18, R15, R6, R16 ;  /* 0x000000060f127225 */ /* 0x000fc800078e0010 */
[----:B------:R-:W-:Y:S02]  /*0ae0*/  IMAD R15, R15, R7, R19 ;  /* 0x000000070f0f7224 */ /* 0x000fe400078e0213 */
[----:B------:R-:W-:Y:S01]  /*0af0*/  VIADD R19, R4, 0x3 ;  /* 0x0000000304137836 */ /* 0x000fe20000000000 */
[----:B------:R-:W-:-:S03]  /*0b00*/  LEA R14, P1, R18, UR6, 0x1 ;  /* 0x00000006120e7c11 */ /* 0x000fc6000f8208ff */
[----:B------:R-:W-:Y:S01]  /*0b10*/  IMAD.WIDE.U32 R16, R19, R6, R16 ;  /* 0x0000000613107225 */ /* 0x000fe200078e0010 */
[----:B------:R-:W-:-:S03]  /*0b20*/  LEA.HI.X R15, R18, UR7, R15, 0x1, P1 ;  /* 0x00000007120f7c11 */ /* 0x000fc600088f0c0f */
[----:B------:R-:W-:Y:S01]  /*0b30*/  IMAD R19, R19, R7, R17 ;  /* 0x0000000713137224 */ /* 0x000fe200078e0211 */
[----:B------:R-:W-:Y:S01]  /*0b40*/  LEA R18, P1, R16, UR6, 0x1 ;  /* 0x0000000610127c11 */ /* 0x000fe2000f8208ff */
[----:B------:R-:W4:Y:S01]  /*0b50*/  LDG.E.U16 R14, desc[UR12][R14.64] ;  /* 0x0000000c0e0e7981 */ /* 0x000f22000c1e1500 */
[----:B------:R-:W-:Y:S02]  /*0b60*/  R2UR UR4, R22 ;  /* 0x00000000160472ca */ /* 0x000fe400000e0000 */
[C---:B------:R-:W-:Y:S02]  /*0b70*/  R2UR UR5, R23.reuse ;  /* 0x00000000170572ca */ /* 0x040fe400000e0000 */
[----:B------:R-:W-:Y:S02]  /*0b80*/  LEA.HI.X R19, R16, UR7, R19, 0x1, P1 ;  /* 0x0000000710137c11 */ /* 0x000fe400088f0c13 */
[----:B------:R-:W-:Y:S02]  /*0b90*/  R2UR UR6, R22 ;  /* 0x00000000160672ca */ /* 0x000fe400000e0000 */
[----:B------:R-:W-:-:S02]  /*0ba0*/  R2UR UR7, R23 ;  /* 0x00000000170772ca */ /* 0x000fc400000e0000 */
[C---:B------:R-:W-:Y:S02]  /*0bb0*/  R2UR UR10, R22.reuse ;  /* 0x00000000160a72ca */ /* 0x040fe400000e0000 */
[C---:B------:R-:W-:Y:S02]  /*0bc0*/  R2UR UR11, R23.reuse ;  /* 0x00000000170b72ca */ /* 0x040fe400000e0000 */
[C---:B------:R-:W-:Y:S01]  /*0bd0*/  R2UR UR14, R22.reuse ;  /* 0x00000000160e72ca */ /* 0x040fe200000e0000 */
[----:B------:R-:W2:Y:S01]  /*0be0*/  LDG.E.U16 R8, desc[UR4][R8.64] ;  /* 0x0000000408087981 */ /* 0x000ea2000c1e1500 */
[C---:B------:R-:W-:Y:S02]  /*0bf0*/  R2UR UR15, R23.reuse ;  /* 0x00000000170f72ca */ /* 0x040fe400000e0000 */
[----:B------:R-:W-:Y:S02]  /*0c00*/  R2UR UR16, R22 ;  /* 0x00000000161072ca */ /* 0x000fe400000e0000 */
[----:B------:R-:W-:Y:S01]  /*0c10*/  R2UR UR17, R23 ;  /* 0x00000000171172ca */ /* 0x000fe200000e0000 */
[----:B------:R-:W3:Y:S04]  /*0c20*/  LDG.E.U16 R17, desc[UR6][R12.64+0x2] ;  /* 0x000002060c117981 */ /* 0x000ee8000c1e1500 */
[----:B------:R-:W4:Y:S04]  /*0c30*/  LDG.E.U16 R16, desc[UR10][R12.64+0x4] ;  /* 0x0000040a0c107981 */ /* 0x000f28000c1e1500 */
[----:B------:R-:W5:Y:S04]  /*0c40*/  LDG.E.U16 R25, desc[UR14][R12.64+0x6] ;  /* 0x0000060e0c197981 */ /* 0x000f68000c1e1500 */
[----:B------:R-:W5:Y:S01]  /*0c50*/  LDG.E.U16 R18, desc[UR16][R18.64] ;  /* 0x0000001012127981 */ /* 0x000f62000c1e1500 */
[----:B------:R-:W-:-:S02]  /*0c60*/  VIADD R4, R4, 0x4 ;  /* 0x0000000404047836 */ /* 0x000fc40000000000 */
[----:B--2---:R-:W-:-:S04]  /*0c70*/  HFMA2 R24, R24.H0_H0, R8.H0_H0, R27.H0_H0 ;  /* 0x2000000818187231 */ /* 0x004fc8000004081b */
[----:B---3--:R-:W-:-:S04]  /*0c80*/  HFMA2 R17, R17.H0_H0, R10.H0_H0, R24.H0_H0 ;  /* 0x2000000a11117231 */ /* 0x008fc80000040818 */
[----:B----4-:R-:W-:Y:S02]  /*0c90*/  HFMA2 R16, R16.H0_H0, R14.H0_H0, R17.H0_H0 ;  /* 0x2000000e10107231 */ /* 0x010fe40000040811 */
[----:B------:R-:W-:Y:S02]  /*0ca0*/  IMAD.MOV.U32 R24, RZ, RZ, R4 ;  /* 0x000000ffff187224 */ /* 0x000fe400078e0004 */
[----:B-----5:R-:W-:-:S07]  /*0cb0*/  HFMA2 R27, R25.H0_H0, R18.H0_H0, R16.H0_H0 ;  /* 0x20000012191b7231 */ /* 0x020fce0000040810 */
.L_x_6:
[----:B------:R-:W-:Y:S05]  /*0cc0*/  @!P0 BRA `(.L_x_5) ;  /* 0x0000000400208947 */ /* 0x000fea0003800000 */
[----:B------:R-:W-:Y:S02]  /*0cd0*/  ISETP.NE.U32.AND P1, PT, R20, 0x1, PT ;  /* 0x000000011400780c */ /* 0x000fe40003f25070 */
[----:B------:R-:W-:Y:S02]  /*0ce0*/  LOP3.LUT R8, R6, 0x1, RZ, 0xc0, !PT ;  /* 0x0000000106087812 */ /* 0x000fe400078ec0ff */
[----:B------:R-:W-:Y:S02]  /*0cf0*/  ISETP.NE.AND.EX P1, PT, RZ, RZ, PT, P1 ;  /* 0x000000ffff00720c */ /* 0x000fe40003f25310 */
[----:B------:R-:W-:-:S04]  /*0d00*/  ISETP.NE.U32.AND P0, PT, R8, 0x1, PT ;  /* 0x000000010800780c */ /* 0x000fc80003f05070 */
[----:B------:R-:W-:-:S07]  /*0d10*/  ISETP.NE.U32.AND.EX P0, PT, RZ, RZ, PT, P0 ;  /* 0x000000ffff00720c */ /* 0x000fce0003f05100 */
[----:B------:R-:W-:Y:S06]  /*0d20*/  @!P1 BRA `(.L_x_7) ;  /* 0x0000000000a89947 */ /* 0x000fec0003800000 */
[----:B------:R-:W1:Y:S01]  /*0d30*/  LDCU.128 UR4, c[0x0][0x380] ;  /* 0x00007000ff0477ac */ /* 0x000e620008000c00 */
[-C--:B------:R-:W-:Y:S01]  /*0d40*/  IMAD R12, R5, R6.reuse, RZ ;  /* 0x00000006050c7224 */ /* 0x080fe200078e02ff */
[C---:B0-----:R-:W-:Y:S01]  /*0d50*/  R2UR UR8, R22.reuse ;  /* 0x00000000160872ca */ /* 0x041fe200000e0000 */
[----:B------:R-:W-:Y:S01]  /*0d60*/  IMAD.MOV.U32 R20, RZ, RZ, R24 ;  /* 0x000000ffff147224 */ /* 0x000fe200078e0018 */
[----:B------:R-:W-:Y:S01]  /*0d70*/  R2UR UR9, R23 ;  /* 0x00000000170972ca */ /* 0x000fe200000e0000 */
[-C--:B------:R-:W-:Y:S01]  /*0d80*/  IMAD R13, R21, R6.reuse, RZ ;  /* 0x00000006150d7224 */ /* 0x080fe200078e02ff */
[C---:B------:R-:W-:Y:S01]  /*0d90*/  R2UR UR10, R22.reuse ;  /* 0x00000000160a72ca */ /* 0x040fe200000e0000 */
[----:B------:R-:W-:Y:S01]  /*0da0*/  IMAD.MOV.U32 R8, RZ, RZ, R0 ;  /* 0x000000ffff087224 */ /* 0x000fe200078e0000 */
[----:B------:R-:W-:Y:S01]  /*0db0*/  R2UR UR11, R23 ;  /* 0x00000000170b72ca */ /* 0x000fe200000e0000 */
[----:B------:R-:W-:Y:S01]  /*0dc0*/  IMAD.MOV.U32 R9, RZ, RZ, RZ ;  /* 0x000000ffff097224 */ /* 0x000fe200078e00ff */
[----:B------:R-:W-:Y:S01]  /*0dd0*/  R2UR UR12, R22 ;  /* 0x00000000160c72ca */ /* 0x000fe200000e0000 */
[----:B------:R-:W-:Y:S01]  /*0de0*/  IMAD.WIDE.U32 R10, R3, R6, R20 ;  /* 0x00000006030a7225 */ /* 0x000fe200078e0014 */
[----:B------:R-:W-:-:S02]  /*0df0*/  R2UR UR13, R23 ;  /* 0x00000000170d72ca */ /* 0x000fc400000e0000 */
[----:B------:R-:W-:Y:S01]  /*0e00*/  R2UR UR14, R22 ;  /* 0x00000000160e72ca */ /* 0x000fe200000e0000 */
[-C--:B------:R-:W-:Y:S01]  /*0e10*/  IMAD R19, R3, R7.reuse, R12 ;  /* 0x0000000703137224 */ /* 0x080fe200078e020c */
[----:B------:R-:W-:Y:S01]  /*0e20*/  R2UR UR15, R23 ;  /* 0x00000000170f72ca */ /* 0x000fe200000e0000 */
[----:B------:R-:W-:Y:S01]  /*0e30*/  IMAD R13, R24, R7, R13 ;  /* 0x00000007180d7224 */ /* 0x000fe200078e020d */
[----:B-1----:R-:W-:Y:S01]  /*0e40*/  LEA R12, P1, R10, UR4, 0x1 ;  /* 0x000000040a0c7c11 */ /* 0x002fe2000f8208ff */
[----:B------:R-:W-:-:S04]  /*0e50*/  IMAD.WIDE.U32 R16, R24, R6, R8 ;  /* 0x0000000618107225 */ /* 0x000fc800078e0008 */
[----:B------:R-:W-:Y:S01]  /*0e60*/  IMAD.IADD R11, R19, 0x1, R11 ;  /* 0x00000001130b7824 */ /* 0x000fe200078e020b */
[----:B------:R-:W-:Y:S01]  /*0e70*/  LEA R14, P2, R16, UR6, 0x1 ;  /* 0x00000006100e7c11 */ /* 0x000fe2000f8408ff */
[----:B------:R-:W-:Y:S02]  /*0e80*/  IMAD.IADD R15, R17, 0x1, R13 ;  /* 0x00000001110f7824 */ /* 0x000fe400078e020d */
[----:B------:R-:W-:Y:S01]  /*0e90*/  VIADD R25, R4, 0x1 ;  /* 0x0000000104197836 */ /* 0x000fe20000000000 */
[----:B------:R-:W-:Y:S01]  /*0ea0*/  LEA.HI.X R13, R10, UR5, R11, 0x1, P1 ;  /* 0x000000050a0d7c11 */ /* 0x000fe200088f0c0b */
[----:B------:R-:W-:Y:S01]  /*0eb0*/  IMAD.MOV.U32 R10, RZ, RZ, R4 ;  /* 0x000000ffff0a7224 */ /* 0x000fe200078e0004 */
[----:B------:R-:W-:Y:S01]  /*0ec0*/  LEA.HI.X R15, R16, UR7, R15, 0x1, P2 ;  /* 0x00000007100f7c11 */ /* 0x000fe200090f0c0f */
[----:B------:R-:W-:Y:S02]  /*0ed0*/  IMAD.MOV.U32 R11, RZ, RZ, RZ ;  /* 0x000000ffff0b7224 */ /* 0x000fe400078e00ff */
[-C--:B------:R-:W-:Y:S01]  /*0ee0*/  IMAD.WIDE.U32 R16, R25, R6.reuse, R8 ;  /* 0x0000000619107225 */ /* 0x080fe200078e0008 */
[----:B------:R-:W2:Y:S03]  /*0ef0*/  LDG.E.U16 R12, desc[UR8][R12.64] ;  /* 0x000000080c0c7981 */ /* 0x000ea6000c1e1500 */
[----:B------:R-:W-:Y:S01]  /*0f00*/  IMAD.WIDE.U32 R10, R3, R6, R10 ;  /* 0x00000006030a7225 */ /* 0x000fe200078e000a */
[----:B------:R-:W-:Y:S01]  /*0f10*/  LEA R18, P2, R16, UR6, 0x1 ;  /* 0x0000000610127c11 */ /* 0x000fe2000f8408ff */
[----:B------:R-:W2:Y:S02]  /*0f20*/  LDG.E.U16 R14, desc[UR10][R14.64] ;  /* 0x0000000a0e0e7981 */ /* 0x000ea4000c1e1500 */
[----:B------:R-:W-:Y:S01]  /*0f30*/  IMAD.IADD R19, R19, 0x1, R11 ;  /* 0x0000000113137824 */ /* 0x000fe200078e020b */
[----:B------:R-:W-:Y:S01]  /*0f40*/  LEA R8, P1, R10, UR4, 0x1 ;  /* 0x000000040a087c11 */ /* 0x000fe2000f8208ff */
[----:B------:R-:W-:-:S03]  /*0f50*/  IMAD R25, R25, R7, R17 ;  /* 0x0000000719197224 */ /* 0x000fc600078e0211 */
[----:B------:R-:W-:Y:S02]  /*0f60*/  LEA.HI.X R9, R10, UR5, R19, 0x1, P1 ;  /* 0x000000050a097c11 */ /* 0x000fe400088f0c13 */
[----:B------:R-:W-:-:S04]  /*0f70*/  LEA.HI.X R19, R16, UR7, R25, 0x1, P2 ;  /* 0x0000000710137c11 */ /* 0x000fc800090f0c19 */
[----:B------:R-:W3:Y:S04]  /*0f80*/  LDG.E.U16 R9, desc[UR12][R8.64+0x2] ;  /* 0x0000020c08097981 */ /* 0x000ee8000c1e1500 */
[----:B------:R-:W3:Y:S01]  /*0f90*/  LDG.E.U16 R18, desc[UR14][R18.64] ;  /* 0x0000000e12127981 */ /* 0x000ee2000c1e1500 */
[----:B------:R-:W-:Y:S02]  /*0fa0*/  VIADD R24, R4, 0x2 ;  /* 0x0000000204187836 */ /* 0x000fe40000000000 */
[----:B--2---:R-:W-:-:S04]  /*0fb0*/  HFMA2 R27, R12.H0_H0, R14.H0_H0, R27.H0_H0 ;  /* 0x2000000e0c1b7231 */ /* 0x004fc8000004081b */
[----:B---3--:R-:W-:-:S07]  /*0fc0*/  HFMA2 R27, R9.H0_H0, R18.H0_H0, R27.H0_H0 ;  /* 0x20000012091b7231 */ /* 0x008fce000004081b */
.L_x_7:
[----:B------:R-:W-:Y:S05]  /*0fd0*/  @P0 BRA `(.L_x_5) ;  /* 0x00000000005c0947 */ /* 0x000fea0003800000 */
[----:B------:R-:W1:Y:S01]  /*0fe0*/  LDCU.128 UR4, c[0x0][0x380] ;  /* 0x00007000ff0477ac */ /* 0x000e620008000c00 */
[-C--:B------:R-:W-:Y:S01]  /*0ff0*/  IMAD R13, R21, R6.reuse, RZ ;  /* 0x00000006150d7224 */ /* 0x080fe200078e02ff */
[C---:B0-----:R-:W-:Y:S01]  /*1000*/  R2UR UR8, R22.reuse ;  /* 0x00000000160872ca */ /* 0x041fe200000e0000 */
[----:B------:R-:W-:Y:S01]  /*1010*/  IMAD.MOV.U32 R10, RZ, RZ, R0 ;  /* 0x000000ffff0a7224 */ /* 0x000fe200078e0000 */
[C---:B------:R-:W-:Y:S01]  /*1020*/  R2UR UR9, R23.reuse ;  /* 0x00000000170972ca */ /* 0x040fe200000e0000 */
[----:B------:R-:W-:Y:S01]  /*1030*/  IMAD.MOV.U32 R11, RZ, RZ, RZ ;  /* 0x000000ffff0b7224 */ /* 0x000fe200078e00ff */
[----:B------:R-:W-:Y:S01]  /*1040*/  R2UR UR10, R22 ;  /* 0x00000000160a72ca */ /* 0x000fe200000e0000 */
[----:B------:R-:W-:Y:S01]  /*1050*/  IMAD.MOV.U32 R20, RZ, RZ, R24 ;  /* 0x000000ffff147224 */ /* 0x000fe200078e0018 */
[----:B------:R-:W-:Y:S01]  /*1060*/  R2UR UR11, R23 ;  /* 0x00000000170b72ca */ /* 0x000fe200000e0000 */
[----:B------:R-:W-:Y:S02]  /*1070*/  IMAD R4, R5, R6, RZ ;  /* 0x0000000605047224 */ /* 0x000fe400078e02ff */
[----:B------:R-:W-:-:S02]  /*1080*/  IMAD R13, R24, R7, R13 ;  /* 0x00000007180d7224 */ /* 0x000fc400078e020d */
[----:B------:R-:W-:-:S04]  /*1090*/  IMAD.WIDE.U32 R24, R24, R6, R10 ;  /* 0x0000000618187225 */ /* 0x000fc800078e000a */
[----:B------:R-:W-:Y:S01]  /*10a0*/  IMAD.WIDE.U32 R8, R3, R6, R20 ;  /* 0x0000000603087225 */ /* 0x000fe200078e0014 */
[----:B-1----:R-:W-:-:S03]  /*10b0*/  LEA R10, P1, R24, UR6, 0x1 ;  /* 0x00000006180a7c11 */ /* 0x002fc6000f8208ff */
[----:B------:R-:W-:Y:S01]  /*10c0*/  IMAD R11, R3, R7, R4 ;  /* 0x00000007030b7224 */ /* 0x000fe200078e0204 */
[----:B------:R-:W-:-:S03]  /*10d0*/  LEA R12, P0, R8, UR4, 0x1 ;  /* 0x00000004080c7c11 */ /* 0x000fc6000f8008ff */
[----:B------:R-:W-:Y:S02]  /*10e0*/  IMAD.IADD R11, R11, 0x1, R9 ;  /* 0x000000010b0b7824 */ /* 0x000fe400078e0209 */
[----:B------:R-:W-:-:S03]  /*10f0*/  IMAD.IADD R9, R25, 0x1, R13 ;  /* 0x0000000119097824 */ /* 0x000fc600078e020d */
[----:B------:R-:W-:Y:S02]  /*1100*/  LEA.HI.X R13, R8, UR5, R11, 0x1, P0 ;  /* 0x00000005080d7c11 */ /* 0x000fe400080f0c0b */
[----:B------:R-:W-:-:S03]  /*1110*/  LEA.HI.X R11, R24, UR7, R9, 0x1, P1 ;  /* 0x00000007180b7c11 */ /* 0x000fc600088f0c09 */
[----:B------:R-:W2:Y:S04]  /*1120*/  LDG.E.U16 R12, desc[UR8][R12.64] ;  /* 0x000000080c0c7981 */ /* 0x000ea8000c1e1500 */
[----:B------:R-:W2:Y:S02]  /*1130*/  LDG.E.U16 R10, desc[UR10][R10.64] ;  /* 0x0000000a0a0a7981 */ /* 0x000ea4000c1e1500 */
[----:B--2---:R-:W-:-:S07]  /*1140*/  HFMA2 R27, R12.H0_H0, R10.H0_H0, R27.H0_H0 ;  /* 0x2000000a0c1b7231 */ /* 0x004fce000004081b */
.L_x_5:
[----:B------:R-:W1:Y:S01]  /*1150*/  LDCU.64 UR4, c[0x0][0x390] ;  /* 0x00007200ff0477ac */ /* 0x000e620008000a00 */
[----:B------:R-:W2:Y:S01]  /*1160*/  LDC.64 R14, c[0x0][0x398] ;  /* 0x0000e600ff0e7b82 */ /* 0x000ea20000000a00 */
[----:B------:R-:W-:Y:S01]  /*1170*/  IMAD.MOV.U32 R18, RZ, RZ, R0 ;  /* 0x000000ffff127224 */ /* 0x000fe200078e0000 */
[C---:B0-----:R-:W-:Y:S01]  /*1180*/  R2UR UR8, R22.reuse ;  /* 0x00000000160872ca */ /* 0x041fe200000e0000 */
[----:B------:R-:W-:Y:S01]  /*1190*/  IMAD.MOV.U32 R19, RZ, RZ, RZ ;  /* 0x000000ffff137224 */ /* 0x000fe200078e00ff */
[----:B------:R-:W-:Y:S01]  /*11a0*/  R2UR UR9, R23 ;  /* 0x00000000170972ca */ /* 0x000fe200000e0000 */
[-C--:B------:R-:W-:Y:S01]  /*11b0*/  IMAD R4, R5, R6.reuse, RZ ;  /* 0x0000000605047224 */ /* 0x080fe200078e02ff */
[----:B------:R-:W-:Y:S01]  /*11c0*/  R2UR UR6, R22 ;  /* 0x00000000160672ca */ /* 0x000fe200000e0000 */
[----:B------:R-:W-:Y:S01]  /*11d0*/  IMAD.WIDE.U32 R18, R3, R6, R18 ;  /* 0x0000000603127225 */ /* 0x000fe200078e0012 */
[----:B------:R-:W-:-:S03]  /*11e0*/  R2UR UR7, R23 ;  /* 0x00000000170772ca */ /* 0x000fc600000e0000 */
[----:B------:R-:W-:-:S04]  /*11f0*/  IMAD R3, R3, R7, R4 ;  /* 0x0000000703037224 */ /* 0x000fc800078e0204 */
[----:B------:R-:W-:Y:S01]  /*1200*/  IMAD.IADD R17, R3, 0x1, R19 ;  /* 0x0000000103117824 */ /* 0x000fe200078e0213 */
[----:B-1----:R-:W-:-:S04]  /*1210*/  LEA R24, P0, R18, UR4, 0x1 ;  /* 0x0000000412187c11 */ /* 0x002fc8000f8008ff */
[----:B------:R-:W-:Y:S01]  /*1220*/  LEA.HI.X R25, R18, UR5, R17, 0x1, P0 ;  /* 0x0000000512197c11 */ /* 0x000fe200080f0c11 */
[----:B--2---:R-:W2:Y:S01]  /*1230*/  LDG.E.U16 R14, desc[UR8][R14.64] ;  /* 0x000000080e0e7981 */ /* 0x004ea2000c1e1500 */
[----:B------:R-:W-:Y:S01]  /*1240*/  HADD2.F32 R0, -RZ, R27.H0_H0 ;  /* 0x2000001bff007230 */ /* 0x000fe20000004100 */
[----:B------:R-:W-:Y:S01]  /*1250*/  MOV R8, 0x0 ;  /* 0x0000000000087802 */ /* 0x000fe20000000f00 */
[----:B------:R-:W-:Y:S01]  /*1260*/  IMAD.MOV.U32 R16, RZ, RZ, R18 ;  /* 0x000000ffff107224 */ /* 0x000fe200078e0012 */
[----:B------:R-:W3:Y:S01]  /*1270*/  LDG.E.U16 R3, desc[UR6][R24.64] ;  /* 0x0000000618037981 */ /* 0x000ee2000c1e1500 */
[----:B------:R-:W0:Y:S01]  /*1280*/  LDCU.64 UR4, c[0x4][0x10] ;  /* 0x01000200ff0477ac */ /* 0x000e220008000a00 */
[----:B------:R-:W-:Y:S01]  /*1290*/  IMAD.MOV.U32 R6, RZ, RZ, R26 ;  /* 0x000000ffff067224 */ /* 0x000fe200078e001a */
[----:B------:R-:W1:Y:S01]  /*12a0*/  F2I.TRUNC.NTZ R0, R0 ;  /* 0x0000000000007305 */ /* 0x000e62000020f100 */
[----:B------:R4:W-:Y:S01]  /*12b0*/  STL.64 [R1+0x8], R16 ;  /* 0x0000081001007387 */ /* 0x0009e20000100a00 */
[----:B------:R-:W2:Y:S01]  /*12c0*/  LDC.64 R8, c[0x4][R8] ;  /* 0x0100000008087b82 */ /* 0x000ea20000000a00 */
[----:B------:R-:W-:-:S02]  /*12d0*/  IMAD.MOV.U32 R7, RZ, RZ, R2 ;  /* 0x000000ffff077224 */ /* 0x000fc400078e0002 */
[----:B-1----:R4:W-:Y:S01]  /*12e0*/  STL [R1], R0 ;  /* 0x0000000001007387 */ /* 0x0029e20000100800 */
[----:B0-----:R-:W-:Y:S02]  /*12f0*/  IMAD.U32 R4, RZ, RZ, UR4 ;  /* 0x00000004ff047e24 */ /* 0x001fe4000f8e00ff */
[----:B------:R-:W-:Y:S02]  /*1300*/  IMAD.U32 R5, RZ, RZ, UR5 ;  /* 0x00000005ff057e24 */ /* 0x000fe4000f8e00ff */
[----:B--2---:R-:W-:Y:S02]  /*1310*/  HADD2.F32 R12, -RZ, R14.H0_H0 ;  /* 0x2000000eff0c7230 */ /* 0x004fe40000004100 */
[----:B---3--:R-:W-:-:S04]  /*1320*/  HADD2.F32 R3, -RZ, R3.H0_H0 ;  /* 0x20000003ff037230 */ /* 0x008fc80000004100 */
[----:B------:R-:W0:Y:S08]  /*1330*/  F2F.F64.F32 R12, R12 ;  /* 0x0000000c000c7310 */ /* 0x000e300000201800 */
[----:B------:R-:W1:Y:S01]  /*1340*/  F2I.TRUNC.NTZ R10, R3 ;  /* 0x00000003000a7305 */ /* 0x000e62000020f100 */
[----:B0-----:R4:W-:Y:S04]  /*1350*/  STL.64 [R1+0x18], R12 ;  /* 0x0000180c01007387 */ /* 0x0019e80000100a00 */
[----:B-1----:R4:W-:Y:S02]  /*1360*/  STL [R1+0x10], R10 ;  /* 0x0000100a01007387 */ /* 0x0029e40000100800 */
[----:B------:R-:W-:-:S07]  /*1370*/  LEPC R20, `(.L_x_8) ;  /* 0x000000001014794e */ /* 0x000fce0000000000 */
[----:B----4-:R-:W-:Y:S05]  /*1380*/  CALL.ABS.NOINC R8 ;  /* 0x0000000008007343 */ /* 0x010fea0003c00000 */
.L_x_8:
[----:B------:R-:W0:Y:S01]  /*1390*/  LDC.64 R2, c[0x0][0x398] ;  /* 0x0000e600ff027b82 */ /* 0x000e220000000a00 */
[C---:B------:R-:W-:Y:S02]  /*13a0*/  R2UR UR4, R22.reuse ;  /* 0x00000000160472ca */ /* 0x040fe400000e0000 */
[C---:B------:R-:W-:Y:S02]  /*13b0*/  R2UR UR5, R23.reuse ;  /* 0x00000000170572ca */ /* 0x040fe400000e0000 */
[----:B------:R-:W-:Y:S02]  /*13c0*/  R2UR UR6, R22 ;  /* 0x00000000160672ca */ /* 0x000fe400000e0000 */
[----:B------:R-:W-:-:S09]  /*13d0*/  R2UR UR7, R23 ;  /* 0x00000000170772ca */ /* 0x000fd200000e0000 */
[----:B------:R-:W2:Y:S04]  /*13e0*/  LDG.E.U16 R24, desc[UR4][R24.64] ;  /* 0x0000000418187981 */ /* 0x000ea8000c1e1500 */
[----:B0-----:R-:W3:Y:S01]  /*13f0*/  LDG.E.U16 R2, desc[UR6][R2.64] ;  /* 0x0000000602027981 */ /* 0x001ee2000c1e1500 */
[----:B--2---:R-:W-:-:S05]  /*1400*/  HADD2 R27, R27.H0_H0, -R24.H0_H0 ;  /* 0xa00000181b1b7230 */ /* 0x004fca0000000800 */
[----:B---3--:R-:W-:-:S13]  /*1410*/  HSETP2.GT.AND P0, PT, |R27|.H0_H0, R2.H0_H0, PT ;  /* 0x200000021b007234 */ /* 0x008fda0003f04a00 */
[----:B------:R-:W-:Y:S05]  /*1420*/  @!P0 EXIT ;  /* 0x000000000000894d */ /* 0x000fea0003800000 */
[----:B------:R-:W0:Y:S01]  /*1430*/  LDCU.64 UR4, c[0x0][0x3a0] ;  /* 0x00007400ff0477ac */ /* 0x000e220008000a00 */
[----:B------:R-:W-:Y:S01]  /*1440*/  R2UR UR6, R22 ;  /* 0x00000000160672ca */ /* 0x000fe200000e0000 */
[----:B------:R-:W-:Y:S01]  /*1450*/  IMAD.MOV.U32 R5, RZ, RZ, 0x1 ;  /* 0x00000001ff057424 */ /* 0x000fe200078e00ff */
[----:B------:R-:W-:Y:S02]  /*1460*/  R2UR UR7, R23 ;  /* 0x00000000170772ca */ /* 0x000fe400000e0000 */
[----:B0-----:R-:W-:-:S04]  /*1470*/  LEA R2, P0, R18, UR4, 0x2 ;  /* 0x0000000412027c11 */ /* 0x001fc8000f8010ff */
[----:B------:R-:W-:-:S07]  /*1480*/  LEA.HI.X R3, R18, UR5, R17, 0x2, P0 ;  /* 0x0000000512037c11 */ /* 0x000fce00080f1411 */
[----:B------:R-:W-:Y:S01]  /*1490*/  STG.E desc[UR6][R2.64], R5 ;  /* 0x0000000502007986 */ /* 0x000fe2000c101906 */
[----:B------:R-:W-:Y:S05]  /*14a0*/  EXIT ;  /* 0x000000000000794d */ /* 0x000fea0003800000 */
.L_x_9:
[----:B------:R-:W-:-:S00]  /*14b0*/  BRA `(.L_x_9) ;  /* 0xfffffffc00fc7947 */ /* 0x000fc0000383ffff */
[----:B------:R-:W-:-:S00]  /*14c0*/  NOP ;  /* 0x0000000000007918 */ /* 0x000fc00000000000 */
        /* <DEDUP_REMOVED lines=11> */
.L_x_10:


//--------------------- .nv.global.init           --------------------------
	.section	.nv.global.init,"aw",@progbits
.nv.global.init:
	.type		$str,@object
	.size		$str,($str$1 - $str)
$str:
        /*0000*/ 	.byte	0x47, 0x50, 0x55, 0x20, 0x63, 0x68, 0x65, 0x63, 0x6b, 0x5f, 0x6d, 0x61, 0x74, 0x72, 0x69, 0x78
        /*0010*/ 	.byte	0x5f, 0x6d, 0x75, 0x6c, 0x74, 0x69, 0x70, 0x6c, 0x79, 0x5f, 0x31, 0x74, 0x31, 0x65, 0x0a, 0x00
	.type		$str$1,@object
	.size		$str$1,(.L_1 - $str$1)
$str$1:
        /*0020*/ 	.byte	0x74, 0x65, 0x6d, 0x70, 0x3a, 0x20, 0x25, 0x64, 0x2c, 0x20, 0x63, 0x5f, 0x67, 0x70, 0x75, 0x5b
        /*0030*/ 	.byte	0x25, 0x64, 0x5d, 0x3a, 0x20, 0x25, 0x64, 0x2c, 0x20, 0x65, 0x70, 0x73, 0x69, 0x6c, 0x6f, 0x6e
        /*0040*/ 	.byte	0x3a, 0x20, 0x25, 0x66, 0x2e, 0x32, 0x0a, 0x00
.L_1:


//--------------------- .nv.shared.reserved.0     --------------------------
	.section	.nv.shared.reserved.0,"aw",@nobits
	.weak		__nv_reservedSMEM_offset_0_alias
	.size		__nv_reservedSMEM_offset_0_alias, 0, 64
	.other		__nv_reservedSMEM_offset_0_alias,@"STO_CUDA_RESERVED_SHARED STV_DEFAULT"
__nv_reservedSMEM_offset_0_alias:
	.zero		0
	.zero		64


//--------------------- .nv.constant0._Z26check_matrix_multiply_1t1eP6__halfS0_S0_S0_Pim --------------------------
	.section	.nv.constant0._Z26check_matrix_multiply_1t1eP6__halfS0_S0_S0_Pim,"a",@progbits
	.sectionflags	@""
	.align	4
.nv.constant0._Z26check_matrix_multiply_1t1eP6__halfS0_S0_S0_Pim:
	.zero		944


//--------------------- SYMBOLS --------------------------

	.type		.nv.reservedSmem.offset0,@object
	.size		.nv.reservedSmem.offset0,0x4
	.type		vprintf,@function
